//
// Generated by NVIDIA NVVM Compiler
//
// Compiler Build ID: CL-36424714
// Cuda compilation tools, release 13.0, V13.0.88
// Based on NVVM 20.0.0
//

.version 9.0
.target sm_100
.address_size 64

	// .globl	_Z3fooPi

.visible .entry _Z3fooPi(
	.param .u64 .ptr .align 1 _Z3fooPi_param_0
)
{
	.reg .b32 	%r<2>;
	.reg .b64 	%rd<4>;

	ld.param.u64 	%rd1, [_Z3fooPi_param_0];
	mov.u32 	%r1, %tid.x;
	mul.wide.u32 	%rd2, %r1, 4;
	add.s64 	%rd3, %rd1, %rd2;
	st.u32 	[%rd3], %r1;
	ret;

}


// ===== COMPILED SASS (sm_100) =====

	.target	sm_100

	.elftype	@"ET_EXEC"


//--------------------- .note.nv.tkinfo           --------------------------
	.section	.note.nv.tkinfo,"",@"SHT_NOTE"
	.sectionflags	@"SHF_NOTE_NV_TKINFO"
	.tkinfo
        /*0018*/ 	.word	0x00000002
        /*0030*/ 	.string	""
        /*0030*/ 	.string	"ptxas"
        /*0030*/ 	.string	"Cuda compilation tools, release 13.0, V13.0.88"
        /*0030*/ 	.string	"Build cuda_13.0.r13.0/compiler.36424714_0"
        /*0030*/ 	.string	"-arch sm_100 -m 64 "



//--------------------- .note.nv.cuinfo           --------------------------
	.section	.note.nv.cuinfo,"",@"SHT_NOTE"
	.sectionflags	@"SHF_NOTE_NV_CUINFO"
        /*0018*/ 	.short	0x0002
        /*001a*/ 	.short	0x0064
        /*001c*/ 	.short	0x0082
	.zero		2


//--------------------- .nv.info                  --------------------------
	.section	.nv.info,"",@"SHT_CUDA_INFO"
	.align	4


	//----- nvinfo : EIATTR_REGCOUNT
	.align		4
        /*0000*/ 	.byte	0x04, 0x2f
        /*0002*/ 	.short	(.L_1 - .L_0)
	.align		4
.L_0:
        /*0004*/ 	.word	index@(_Z3fooPi)
        /*0008*/ 	.word	0x00000008


	//----- nvinfo : EIATTR_FRAME_SIZE
	.align		4
.L_1:
        /*000c*/ 	.byte	0x04, 0x11
        /*000e*/ 	.short	(.L_3 - .L_2)
	.align		4
.L_2:
        /*0010*/ 	.word	index@(_Z3fooPi)
        /*0014*/ 	.word	0x00000000


	//----- nvinfo : EIATTR_MIN_STACK_SIZE
	.align		4
.L_3:
        /*0018*/ 	.byte	0x04, 0x12
        /*001a*/ 	.short	(.L_5 - .L_4)
	.align		4
.L_4:
        /*001c*/ 	.word	index@(_Z3fooPi)
        /*0020*/ 	.word	0x00000000
.L_5:


//--------------------- .nv.compat                --------------------------
	.section	.nv.compat,"",@"SHT_CUDA_COMPAT_INFO"
	.align	4
        /*0000*/ 	.byte	0x02, 0x09, 0x00, 0x00, 0x02, 0x02, 0x01, 0x00, 0x02, 0x05, 0x05, 0x00, 0x03, 0x07, 0x01, 0x01
        /*0010*/ 	.byte	0x02, 0x03, 0x00, 0x00, 0x02, 0x06, 0x01, 0x00, 0x04, 0x0b, 0x08, 0x00, 0x09, 0x00, 0x00, 0x00
        /*0020*/ 	.byte	0x00, 0x00, 0x00, 0x00


//--------------------- .nv.info._Z3fooPi         --------------------------
	.section	.nv.info._Z3fooPi,"",@"SHT_CUDA_INFO"
	.sectionflags	@""
	.align	4


	//----- nvinfo : EIATTR_CUDA_API_VERSION
	.align		4
        /*0000*/ 	.byte	0x04, 0x37
        /*0002*/ 	.short	(.L_7 - .L_6)
.L_6:
        /*0004*/ 	.word	0x00000082


	//----- nvinfo : EIATTR_KPARAM_INFO
	.align		4
.L_7:
        /*0008*/ 	.byte	0x04, 0x17
        /*000a*/ 	.short	(.L_9 - .L_8)
.L_8:
        /*000c*/ 	.word	0x00000000
        /*0010*/ 	.short	0x0000
        /*0012*/ 	.short	0x0000
        /*0014*/ 	.byte	0x00, 0xf5, 0x21, 0x00


	//----- nvinfo : EIATTR_SPARSE_MMA_MASK
	.align		4
.L_9:
        /*0018*/ 	.byte	0x03, 0x50
        /*001a*/ 	.short	0x0000


	//----- nvinfo : EIATTR_MAXREG_COUNT
	.align		4
        /*001c*/ 	.byte	0x03, 0x1b
        /*001e*/ 	.short	0x00ff


	//----- nvinfo : EIATTR_MERCURY_ISA_VERSION
	.align		4
        /*0020*/ 	.byte	0x03, 0x5f
        /*0022*/ 	.short	0x0101


	//----- nvinfo : EIATTR_VRC_CTA_INIT_COUNT
	.align		4
        /*0024*/ 	.byte	0x02, 0x4a
	.zero		1
	.zero		1


	//----- nvinfo : EIATTR_EXIT_INSTR_OFFSETS
	.align		4
        /*0028*/ 	.byte	0x04, 0x1c
        /*002a*/ 	.short	(.L_11 - .L_10)


	//   ....[0]....
.L_10:
        /*002c*/ 	.word	0x00000060


	//----- nvinfo : EIATTR_CBANK_PARAM_SIZE
	.align		4
.L_11:
        /*0030*/ 	.byte	0x03, 0x19
        /*0032*/ 	.short	0x0008


	//----- nvinfo : EIATTR_PARAM_CBANK
	.align		4
        /*0034*/ 	.byte	0x04, 0x0a
        /*0036*/ 	.short	(.L_13 - .L_12)
	.align		4
.L_12:
        /*0038*/ 	.word	index@(.nv.constant0._Z3fooPi)
        /*003c*/ 	.short	0x0380
        /*003e*/ 	.short	0x0008


	//----- nvinfo : EIATTR_SW_WAR
	.align		4
.L_13:
        /*0040*/ 	.byte	0x04, 0x36
        /*0042*/ 	.short	(.L_15 - .L_14)
.L_14:
        /*0044*/ 	.word	0x00000008
.L_15:


//--------------------- .nv.callgraph             --------------------------
	.section	.nv.callgraph,"",@"SHT_CUDA_CALLGRAPH"
	.align	4
	.sectionentsize	8
	.align		4
        /*0000*/ 	.word	0x00000000
	.align		4
        /*0004*/ 	.word	0xffffffff
	.align		4
        /*0008*/ 	.word	0x00000000
	.align		4
        /*000c*/ 	.word	0xfffffffe
	.align		4
        /*0010*/ 	.word	0x00000000
	.align		4
        /*0014*/ 	.word	0xfffffffd
	.align		4
        /*0018*/ 	.word	0x00000000
	.align		4
        /*001c*/ 	.word	0xfffffffc


//--------------------- .text._Z3fooPi            --------------------------
	.section	.text._Z3fooPi,"ax",@progbits
	.align	128
        .global         _Z3fooPi
        .type           _Z3fooPi,@function
        .size           _Z3fooPi,(.L_x_1 - _Z3fooPi)
        .other          _Z3fooPi,@"STO_CUDA_ENTRY STV_DEFAULT"
_Z3fooPi:
.text._Z3fooPi:
[----:B------:R-:W-:Y:S01]  /*0000*/  LDC R1, c[0x0][0x37c] ;  /* 0x0000df00ff017b82 */ /* 0x000fe20000000800 */
[----:B------:R-:W0:Y:S07]  /*0010*/  S2R R5, SR_TID.X ;  /* 0x0000000000057919 */ /* 0x000e2e0000002100 */
[----:B------:R-:W0:Y:S01]  /*0020*/  LDC.64 R2, c[0x0][0x380] ;  /* 0x0000e000ff027b82 */ /* 0x000e220000000a00 */
[----:B------:R-:W1:Y:S01]  /*0030*/  LDCU.64 UR4, c[0x0][0x358] ;  /* 0x00006b00ff0477ac */ /* 0x000e620008000a00 */
[----:B0-----:R-:W-:-:S05]  /*0040*/  IMAD.WIDE.U32 R2, R5, 0x4, R2 ;  /* 0x0000000405027825 */ /* 0x001fca00078e0002 */
[----:B-1----:R-:W-:Y:S01]  /*0050*/  ST.E desc[UR4][R2.64], R5 ;  /* 0x0000000502007985 */ /* 0x002fe2000c101904 */
[----:B------:R-:W-:Y:S05]  /*0060*/  EXIT ;  /* 0x000000000000794d */ /* 0x000fea0003800000 */
.L_x_0:
[----:B------:R-:W-:-:S00]  /*0070*/  BRA `(.L_x_0) ;  /* 0xfffffffc00fc7947 */ /* 0x000fc0000383ffff */
[----:B------:R-:W-:-:S00]  /*0080*/  NOP ;  /* 0x0000000000007918 */ /* 0x000fc00000000000 */
[----:B------:R-:W-:-:S00]  /*0090*/  NOP ;  /* 0x0000000000007918 */ /* 0x000fc00000000000 */
[----:B------:R-:W-:-:S00]  /*00a0*/  NOP ;  /* 0x0000000000007918 */ /* 0x000fc00000000000 */
[----:B------:R-:W-:-:S00]  /*00b0*/  NOP ;  /* 0x0000000000007918 */ /* 0x000fc00000000000 */
[----:B------:R-:W-:-:S00]  /*00c0*/  NOP ;  /* 0x0000000000007918 */ /* 0x000fc00000000000 */
[----:B------:R-:W-:-:S00]  /*00d0*/  NOP ;  /* 0x0000000000007918 */ /* 0x000fc00000000000 */
[----:B------:R-:W-:-:S00]  /*00e0*/  NOP ;  /* 0x0000000000007918 */ /* 0x000fc00000000000 */
[----:B------:R-:W-:-:S00]  /*00f0*/  NOP ;  /* 0x0000000000007918 */ /* 0x000fc00000000000 */
.L_x_1:


//--------------------- .nv.shared.reserved.0     --------------------------
	.section	.nv.shared.reserved.0,"aw",@nobits
	.weak		__nv_reservedSMEM_offset_0_alias
	.size		__nv_reservedSMEM_offset_0_alias, 0, 64
	.other		__nv_reservedSMEM_offset_0_alias,@"STO_CUDA_RESERVED_SHARED STV_DEFAULT"
__nv_reservedSMEM_offset_0_alias:
	.zero		0
	.zero		64


//--------------------- .nv.constant0._Z3fooPi    --------------------------
	.section	.nv.constant0._Z3fooPi,"a",@progbits
	.sectionflags	@""
	.align	4
.nv.constant0._Z3fooPi:
	.zero		904


//--------------------- SYMBOLS --------------------------

	.type		.nv.reservedSmem.offset0,@object
	.size		.nv.reservedSmem.offset0,0x4
